//
// Generated by NVIDIA NVVM Compiler
//
// Compiler Build ID: CL-36424714
// Cuda compilation tools, release 13.0, V13.0.88
// Based on NVVM 20.0.0
//

.version 9.0
.target sm_100
.address_size 64

	// .globl	_Z10matrix_addPfS_S_ii

.visible .entry _Z10matrix_addPfS_S_ii(
	.param .u64 .ptr .align 1 _Z10matrix_addPfS_S_ii_param_0,
	.param .u64 .ptr .align 1 _Z10matrix_addPfS_S_ii_param_1,
	.param .u64 .ptr .align 1 _Z10matrix_addPfS_S_ii_param_2,
	.param .u32 _Z10matrix_addPfS_S_ii_param_3,
	.param .u32 _Z10matrix_addPfS_S_ii_param_4
)
{
	.reg .pred 	%p<4>;
	.reg .b32 	%r<12>;
	.reg .b32 	%f<4>;
	.reg .b64 	%rd<11>;

	ld.param.u64 	%rd1, [_Z10matrix_addPfS_S_ii_param_0];
	ld.param.u64 	%rd2, [_Z10matrix_addPfS_S_ii_param_1];
	ld.param.u64 	%rd3, [_Z10matrix_addPfS_S_ii_param_2];
	ld.param.u32 	%r4, [_Z10matrix_addPfS_S_ii_param_3];
	ld.param.u32 	%r3, [_Z10matrix_addPfS_S_ii_param_4];
	mov.u32 	%r5, %ctaid.y;
	mov.u32 	%r6, %ntid.y;
	mov.u32 	%r7, %tid.y;
	mad.lo.s32 	%r1, %r5, %r6, %r7;
	mov.u32 	%r8, %ctaid.x;
	mov.u32 	%r9, %ntid.x;
	mov.u32 	%r10, %tid.x;
	mad.lo.s32 	%r2, %r8, %r9, %r10;
	setp.ge.s32 	%p1, %r1, %r4;
	setp.ge.s32 	%p2, %r2, %r3;
	or.pred  	%p3, %p1, %p2;
	@%p3 bra 	$L__BB0_2;
	cvta.to.global.u64 	%rd4, %rd1;
	cvta.to.global.u64 	%rd5, %rd2;
	cvta.to.global.u64 	%rd6, %rd3;
	mad.lo.s32 	%r11, %r3, %r1, %r2;
	mul.wide.s32 	%rd7, %r11, 4;
	add.s64 	%rd8, %rd4, %rd7;
	ld.global.f32 	%f1, [%rd8];
	add.s64 	%rd9, %rd5, %rd7;
	ld.global.f32 	%f2, [%rd9];
	add.f32 	%f3, %f1, %f2;
	add.s64 	%rd10, %rd6, %rd7;
	st.global.f32 	[%rd10], %f3;
$L__BB0_2:
	ret;

}
	// .globl	_Z15matrix_multiplyPfS_S_iii
.visible .entry _Z15matrix_multiplyPfS_S_iii(
	.param .u64 .ptr .align 1 _Z15matrix_multiplyPfS_S_iii_param_0,
	.param .u64 .ptr .align 1 _Z15matrix_multiplyPfS_S_iii_param_1,
	.param .u64 .ptr .align 1 _Z15matrix_multiplyPfS_S_iii_param_2,
	.param .u32 _Z15matrix_multiplyPfS_S_iii_param_3,
	.param .u32 _Z15matrix_multiplyPfS_S_iii_param_4,
	.param .u32 _Z15matrix_multiplyPfS_S_iii_param_5
)
{
	.reg .pred 	%p<13>;
	.reg .b32 	%r<41>;
	.reg .b32 	%f<68>;
	.reg .b64 	%rd<53>;

	ld.param.u64 	%rd7, [_Z15matrix_multiplyPfS_S_iii_param_0];
	ld.param.u64 	%rd8, [_Z15matrix_multiplyPfS_S_iii_param_1];
	ld.param.u64 	%rd6, [_Z15matrix_multiplyPfS_S_iii_param_2];
	ld.param.u32 	%r20, [_Z15matrix_multiplyPfS_S_iii_param_3];
	ld.param.u32 	%r18, [_Z15matrix_multiplyPfS_S_iii_param_4];
	ld.param.u32 	%r19, [_Z15matrix_multiplyPfS_S_iii_param_5];
	cvta.to.global.u64 	%rd1, %rd8;
	cvta.to.global.u64 	%rd2, %rd7;
	mov.u32 	%r21, %ctaid.y;
	mov.u32 	%r22, %ntid.y;
	mov.u32 	%r23, %tid.y;
	mad.lo.s32 	%r1, %r21, %r22, %r23;
	mov.u32 	%r24, %ctaid.x;
	mov.u32 	%r25, %ntid.x;
	mov.u32 	%r26, %tid.x;
	mad.lo.s32 	%r2, %r24, %r25, %r26;
	setp.ge.s32 	%p1, %r1, %r20;
	setp.ge.s32 	%p2, %r2, %r19;
	or.pred  	%p3, %p1, %p2;
	@%p3 bra 	$L__BB1_14;
	setp.lt.s32 	%p4, %r18, 1;
	mov.f32 	%f67, 0f00000000;
	@%p4 bra 	$L__BB1_13;
	mul.lo.s32 	%r3, %r18, %r1;
	and.b32  	%r4, %r18, 7;
	setp.lt.u32 	%p5, %r18, 8;
	mov.f32 	%f67, 0f00000000;
	mov.b32 	%r39, 0;
	@%p5 bra 	$L__BB1_5;
	and.b32  	%r39, %r18, 2147483640;
	neg.s32 	%r37, %r39;
	shl.b32 	%r7, %r19, 3;
	mul.wide.u32 	%rd9, %r3, 4;
	add.s64 	%rd10, %rd9, %rd2;
	add.s64 	%rd52, %rd10, 16;
	mov.f32 	%f67, 0f00000000;
	mul.wide.s32 	%rd13, %r19, 4;
	mov.u32 	%r36, %r2;
$L__BB1_4:
	.pragma "nounroll";
	ld.global.f32 	%f17, [%rd52+-16];
	mul.wide.s32 	%rd11, %r36, 4;
	add.s64 	%rd12, %rd1, %rd11;
	ld.global.f32 	%f18, [%rd12];
	fma.rn.f32 	%f19, %f17, %f18, %f67;
	ld.global.f32 	%f20, [%rd52+-12];
	add.s64 	%rd14, %rd12, %rd13;
	ld.global.f32 	%f21, [%rd14];
	fma.rn.f32 	%f22, %f20, %f21, %f19;
	ld.global.f32 	%f23, [%rd52+-8];
	add.s64 	%rd15, %rd14, %rd13;
	ld.global.f32 	%f24, [%rd15];
	fma.rn.f32 	%f25, %f23, %f24, %f22;
	ld.global.f32 	%f26, [%rd52+-4];
	add.s64 	%rd16, %rd15, %rd13;
	ld.global.f32 	%f27, [%rd16];
	fma.rn.f32 	%f28, %f26, %f27, %f25;
	ld.global.f32 	%f29, [%rd52];
	add.s64 	%rd17, %rd16, %rd13;
	ld.global.f32 	%f30, [%rd17];
	fma.rn.f32 	%f31, %f29, %f30, %f28;
	ld.global.f32 	%f32, [%rd52+4];
	add.s64 	%rd18, %rd17, %rd13;
	ld.global.f32 	%f33, [%rd18];
	fma.rn.f32 	%f34, %f32, %f33, %f31;
	ld.global.f32 	%f35, [%rd52+8];
	add.s64 	%rd19, %rd18, %rd13;
	ld.global.f32 	%f36, [%rd19];
	fma.rn.f32 	%f37, %f35, %f36, %f34;
	ld.global.f32 	%f38, [%rd52+12];
	add.s64 	%rd20, %rd19, %rd13;
	ld.global.f32 	%f39, [%rd20];
	fma.rn.f32 	%f67, %f38, %f39, %f37;
	add.s32 	%r37, %r37, 8;
	add.s32 	%r36, %r36, %r7;
	add.s64 	%rd52, %rd52, 32;
	setp.ne.s32 	%p6, %r37, 0;
	@%p6 bra 	$L__BB1_4;
$L__BB1_5:
	setp.eq.s32 	%p7, %r4, 0;
	@%p7 bra 	$L__BB1_13;
	and.b32  	%r13, %r18, 3;
	setp.lt.u32 	%p8, %r4, 4;
	@%p8 bra 	$L__BB1_8;
	add.s32 	%r28, %r39, %r3;
	mul.wide.u32 	%rd21, %r28, 4;
	add.s64 	%rd22, %rd2, %rd21;
	ld.global.f32 	%f41, [%rd22];
	mad.lo.s32 	%r29, %r39, %r19, %r2;
	mul.wide.s32 	%rd23, %r29, 4;
	add.s64 	%rd24, %rd1, %rd23;
	ld.global.f32 	%f42, [%rd24];
	fma.rn.f32 	%f43, %f41, %f42, %f67;
	cvt.u64.u32 	%rd25, %r3;
	cvt.u64.u32 	%rd26, %r39;
	add.s64 	%rd27, %rd26, %rd25;
	shl.b64 	%rd28, %rd27, 2;
	add.s64 	%rd29, %rd2, %rd28;
	ld.global.f32 	%f44, [%rd29+4];
	mul.wide.s32 	%rd30, %r19, 4;
	add.s64 	%rd31, %rd24, %rd30;
	ld.global.f32 	%f45, [%rd31];
	fma.rn.f32 	%f46, %f44, %f45, %f43;
	ld.global.f32 	%f47, [%rd29+8];
	add.s64 	%rd32, %rd31, %rd30;
	ld.global.f32 	%f48, [%rd32];
	fma.rn.f32 	%f49, %f47, %f48, %f46;
	ld.global.f32 	%f50, [%rd29+12];
	add.s64 	%rd33, %rd32, %rd30;
	ld.global.f32 	%f51, [%rd33];
	fma.rn.f32 	%f67, %f50, %f51, %f49;
	add.s32 	%r39, %r39, 4;
$L__BB1_8:
	setp.eq.s32 	%p9, %r13, 0;
	@%p9 bra 	$L__BB1_13;
	setp.eq.s32 	%p10, %r13, 1;
	@%p10 bra 	$L__BB1_11;
	add.s32 	%r30, %r39, %r3;
	mul.wide.u32 	%rd34, %r30, 4;
	add.s64 	%rd35, %rd2, %rd34;
	ld.global.f32 	%f53, [%rd35];
	mad.lo.s32 	%r31, %r39, %r19, %r2;
	mul.wide.s32 	%rd36, %r31, 4;
	add.s64 	%rd37, %rd1, %rd36;
	ld.global.f32 	%f54, [%rd37];
	fma.rn.f32 	%f55, %f53, %f54, %f67;
	cvt.u64.u32 	%rd38, %r3;
	cvt.u64.u32 	%rd39, %r39;
	add.s64 	%rd40, %rd39, %rd38;
	shl.b64 	%rd41, %rd40, 2;
	add.s64 	%rd42, %rd2, %rd41;
	ld.global.f32 	%f56, [%rd42+4];
	mul.wide.s32 	%rd43, %r19, 4;
	add.s64 	%rd44, %rd37, %rd43;
	ld.global.f32 	%f57, [%rd44];
	fma.rn.f32 	%f67, %f56, %f57, %f55;
	add.s32 	%r39, %r39, 2;
$L__BB1_11:
	and.b32  	%r32, %r18, 1;
	setp.eq.b32 	%p11, %r32, 1;
	not.pred 	%p12, %p11;
	@%p12 bra 	$L__BB1_13;
	add.s32 	%r33, %r39, %r3;
	mul.wide.u32 	%rd45, %r33, 4;
	add.s64 	%rd46, %rd2, %rd45;
	ld.global.f32 	%f58, [%rd46];
	mad.lo.s32 	%r34, %r39, %r19, %r2;
	mul.wide.s32 	%rd47, %r34, 4;
	add.s64 	%rd48, %rd1, %rd47;
	ld.global.f32 	%f59, [%rd48];
	fma.rn.f32 	%f67, %f58, %f59, %f67;
$L__BB1_13:
	mad.lo.s32 	%r35, %r19, %r1, %r2;
	cvta.to.global.u64 	%rd49, %rd6;
	mul.wide.s32 	%rd50, %r35, 4;
	add.s64 	%rd51, %rd49, %rd50;
	st.global.f32 	[%rd51], %f67;
$L__BB1_14:
	ret;

}


// ===== COMPILED SASS (sm_100) =====

	.target	sm_100

	.elftype	@"ET_EXEC"


//--------------------- .note.nv.tkinfo           --------------------------
	.section	.note.nv.tkinfo,"",@"SHT_NOTE"
	.sectionflags	@"SHF_NOTE_NV_TKINFO"
	.tkinfo
        /*0018*/ 	.word	0x00000002
        /*0030*/ 	.string	""
        /*0030*/ 	.string	"ptxas"
        /*0030*/ 	.string	"Cuda compilation tools, release 13.0, V13.0.88"
        /*0030*/ 	.string	"Build cuda_13.0.r13.0/compiler.36424714_0"
        /*0030*/ 	.string	"-arch sm_100 -m 64 "



//--------------------- .note.nv.cuinfo           --------------------------
	.section	.note.nv.cuinfo,"",@"SHT_NOTE"
	.sectionflags	@"SHF_NOTE_NV_CUINFO"
        /*0018*/ 	.short	0x0002
        /*001a*/ 	.short	0x0064
        /*001c*/ 	.short	0x0082
	.zero		2


//--------------------- .nv.info                  --------------------------
	.section	.nv.info,"",@"SHT_CUDA_INFO"
	.align	4


	//----- nvinfo : EIATTR_REGCOUNT
	.align		4
        /*0000*/ 	.byte	0x04, 0x2f
        /*0002*/ 	.short	(.L_1 - .L_0)
	.align		4
.L_0:
        /*0004*/ 	.word	index@(_Z10matrix_addPfS_S_ii)
        /*0008*/ 	.word	0x0000000c


	//----- nvinfo : EIATTR_FRAME_SIZE
	.align		4
.L_1:
        /*000c*/ 	.byte	0x04, 0x11
        /*000e*/ 	.short	(.L_3 - .L_2)
	.align		4
.L_2:
        /*0010*/ 	.word	index@(_Z10matrix_addPfS_S_ii)
        /*0014*/ 	.word	0x00000000


	//----- nvinfo : EIATTR_REGCOUNT
	.align		4
.L_3:
        /*0018*/ 	.byte	0x04, 0x2f
        /*001a*/ 	.short	(.L_5 - .L_4)
	.align		4
.L_4:
        /*001c*/ 	.word	index@(_Z15matrix_multiplyPfS_S_iii)
        /*0020*/ 	.word	0x00000020


	//----- nvinfo : EIATTR_FRAME_SIZE
	.align		4
.L_5:
        /*0024*/ 	.byte	0x04, 0x11
        /*0026*/ 	.short	(.L_7 - .L_6)
	.align		4
.L_6:
        /*0028*/ 	.word	index@(_Z15matrix_multiplyPfS_S_iii)
        /*002c*/ 	.word	0x00000000


	//----- nvinfo : EIATTR_MIN_STACK_SIZE
	.align		4
.L_7:
        /*0030*/ 	.byte	0x04, 0x12
        /*0032*/ 	.short	(.L_9 - .L_8)
	.align		4
.L_8:
        /*0034*/ 	.word	index@(_Z15matrix_multiplyPfS_S_iii)
        /*0038*/ 	.word	0x00000000


	//----- nvinfo : EIATTR_MIN_STACK_SIZE
	.align		4
.L_9:
        /*003c*/ 	.byte	0x04, 0x12
        /*003e*/ 	.short	(.L_11 - .L_10)
	.align		4
.L_10:
        /*0040*/ 	.word	index@(_Z10matrix_addPfS_S_ii)
        /*0044*/ 	.word	0x00000000
.L_11:


//--------------------- .nv.compat                --------------------------
	.section	.nv.compat,"",@"SHT_CUDA_COMPAT_INFO"
	.align	4
        /*0000*/ 	.byte	0x02, 0x09, 0x00, 0x00, 0x02, 0x02, 0x01, 0x00, 0x02, 0x05, 0x05, 0x00, 0x03, 0x07, 0x01, 0x01
        /*0010*/ 	.byte	0x02, 0x03, 0x00, 0x00, 0x02, 0x06, 0x01, 0x00, 0x04, 0x0b, 0x08, 0x00, 0x09, 0x00, 0x00, 0x00
        /*0020*/ 	.byte	0x00, 0x00, 0x00, 0x00


//--------------------- .nv.info._Z15matrix_multiplyPfS_S_iii --------------------------
	.section	.nv.info._Z15matrix_multiplyPfS_S_iii,"",@"SHT_CUDA_INFO"
	.sectionflags	@""
	.align	4


	//----- nvinfo : EIATTR_CUDA_API_VERSION
	.align		4
        /*0000*/ 	.byte	0x04, 0x37
        /*0002*/ 	.short	(.L_13 - .L_12)
.L_12:
        /*0004*/ 	.word	0x00000082


	//----- nvinfo : EIATTR_KPARAM_INFO
	.align		4
.L_13:
        /*0008*/ 	.byte	0x04, 0x17
        /*000a*/ 	.short	(.L_15 - .L_14)
.L_14:
        /*000c*/ 	.word	0x00000000
        /*0010*/ 	.short	0x0005
        /*0012*/ 	.short	0x0020
        /*0014*/ 	.byte	0x00, 0xf0, 0x11, 0x00


	//----- nvinfo : EIATTR_KPARAM_INFO
	.align		4
.L_15:
        /*0018*/ 	.byte	0x04, 0x17
        /*001a*/ 	.short	(.L_17 - .L_16)
.L_16:
        /*001c*/ 	.word	0x00000000
        /*0020*/ 	.short	0x0004
        /*0022*/ 	.short	0x001c
        /*0024*/ 	.byte	0x00, 0xf0, 0x11, 0x00


	//----- nvinfo : EIATTR_KPARAM_INFO
	.align		4
.L_17:
        /*0028*/ 	.byte	0x04, 0x17
        /*002a*/ 	.short	(.L_19 - .L_18)
.L_18:
        /*002c*/ 	.word	0x00000000
        /*0030*/ 	.short	0x0003
        /*0032*/ 	.short	0x0018
        /*0034*/ 	.byte	0x00, 0xf0, 0x11, 0x00


	//----- nvinfo : EIATTR_KPARAM_INFO
	.align		4
.L_19:
        /*0038*/ 	.byte	0x04, 0x17
        /*003a*/ 	.short	(.L_21 - .L_20)
.L_20:
        /*003c*/ 	.word	0x00000000
        /*0040*/ 	.short	0x0002
        /*0042*/ 	.short	0x0010
        /*0044*/ 	.byte	0x00, 0xf5, 0x21, 0x00


	//----- nvinfo : EIATTR_KPARAM_INFO
	.align		4
.L_21:
        /*0048*/ 	.byte	0x04, 0x17
        /*004a*/ 	.short	(.L_23 - .L_22)
.L_22:
        /*004c*/ 	.word	0x00000000
        /*0050*/ 	.short	0x0001
        /*0052*/ 	.short	0x0008
        /*0054*/ 	.byte	0x00, 0xf5, 0x21, 0x00


	//----- nvinfo : EIATTR_KPARAM_INFO
	.align		4
.L_23:
        /*0058*/ 	.byte	0x04, 0x17
        /*005a*/ 	.short	(.L_25 - .L_24)
.L_24:
        /*005c*/ 	.word	0x00000000
        /*0060*/ 	.short	0x0000
        /*0062*/ 	.short	0x0000
        /*0064*/ 	.byte	0x00, 0xf5, 0x21, 0x00


	//----- nvinfo : EIATTR_SPARSE_MMA_MASK
	.align		4
.L_25:
        /*0068*/ 	.byte	0x03, 0x50
        /*006a*/ 	.short	0x0000


	//----- nvinfo : EIATTR_MAXREG_COUNT
	.align		4
        /*006c*/ 	.byte	0x03, 0x1b
        /*006e*/ 	.short	0x00ff


	//----- nvinfo : EIATTR_MERCURY_ISA_VERSION
	.align		4
        /*0070*/ 	.byte	0x03, 0x5f
        /*0072*/ 	.short	0x0101


	//----- nvinfo : EIATTR_VRC_CTA_INIT_COUNT
	.align		4
        /*0074*/ 	.byte	0x02, 0x4a
	.zero		1
	.zero		1


	//----- nvinfo : EIATTR_EXIT_INSTR_OFFSETS
	.align		4
        /*0078*/ 	.byte	0x04, 0x1c
        /*007a*/ 	.short	(.L_27 - .L_26)


	//   ....[0]....
.L_26:
        /*007c*/ 	.word	0x000000d0


	//   ....[1]....
        /*0080*/ 	.word	0x000008f0


	//----- nvinfo : EIATTR_CBANK_PARAM_SIZE
	.align		4
.L_27:
        /*0084*/ 	.byte	0x03, 0x19
        /*0086*/ 	.short	0x0024


	//----- nvinfo : EIATTR_PARAM_CBANK
	.align		4
        /*0088*/ 	.byte	0x04, 0x0a
        /*008a*/ 	.short	(.L_29 - .L_28)
	.align		4
.L_28:
        /*008c*/ 	.word	index@(.nv.constant0._Z15matrix_multiplyPfS_S_iii)
        /*0090*/ 	.short	0x0380
        /*0092*/ 	.short	0x0024


	//----- nvinfo : EIATTR_SW_WAR
	.align		4
.L_29:
        /*0094*/ 	.byte	0x04, 0x36
        /*0096*/ 	.short	(.L_31 - .L_30)
.L_30:
        /*0098*/ 	.word	0x00000008
.L_31:


//--------------------- .nv.info._Z10matrix_addPfS_S_ii --------------------------
	.section	.nv.info._Z10matrix_addPfS_S_ii,"",@"SHT_CUDA_INFO"
	.sectionflags	@""
	.align	4


	//----- nvinfo : EIATTR_CUDA_API_VERSION
	.align		4
        /*0000*/ 	.byte	0x04, 0x37
        /*0002*/ 	.short	(.L_33 - .L_32)
.L_32:
        /*0004*/ 	.word	0x00000082


	//----- nvinfo : EIATTR_KPARAM_INFO
	.align		4
.L_33:
        /*0008*/ 	.byte	0x04, 0x17
        /*000a*/ 	.short	(.L_35 - .L_34)
.L_34:
        /*000c*/ 	.word	0x00000000
        /*0010*/ 	.short	0x0004
        /*0012*/ 	.short	0x001c
        /*0014*/ 	.byte	0x00, 0xf0, 0x11, 0x00


	//----- nvinfo : EIATTR_KPARAM_INFO
	.align		4
.L_35:
        /*0018*/ 	.byte	0x04, 0x17
        /*001a*/ 	.short	(.L_37 - .L_36)
.L_36:
        /*001c*/ 	.word	0x00000000
        /*0020*/ 	.short	0x0003
        /*0022*/ 	.short	0x0018
        /*0024*/ 	.byte	0x00, 0xf0, 0x11, 0x00


	//----- nvinfo : EIATTR_KPARAM_INFO
	.align		4
.L_37:
        /*0028*/ 	.byte	0x04, 0x17
        /*002a*/ 	.short	(.L_39 - .L_38)
.L_38:
        /*002c*/ 	.word	0x00000000
        /*0030*/ 	.short	0x0002
        /*0032*/ 	.short	0x0010
        /*0034*/ 	.byte	0x00, 0xf5, 0x21, 0x00


	//----- nvinfo : EIATTR_KPARAM_INFO
	.align		4
.L_39:
        /*0038*/ 	.byte	0x04, 0x17
        /*003a*/ 	.short	(.L_41 - .L_40)
.L_40:
        /*003c*/ 	.word	0x00000000
        /*0040*/ 	.short	0x0001
        /*0042*/ 	.short	0x0008
        /*0044*/ 	.byte	0x00, 0xf5, 0x21, 0x00


	//----- nvinfo : EIATTR_KPARAM_INFO
	.align		4
.L_41:
        /*0048*/ 	.byte	0x04, 0x17
        /*004a*/ 	.short	(.L_43 - .L_42)
.L_42:
        /*004c*/ 	.word	0x00000000
        /*0050*/ 	.short	0x0000
        /*0052*/ 	.short	0x0000
        /*0054*/ 	.byte	0x00, 0xf5, 0x21, 0x00


	//----- nvinfo : EIATTR_SPARSE_MMA_MASK
	.align		4
.L_43:
        /*0058*/ 	.byte	0x03, 0x50
        /*005a*/ 	.short	0x0000


	//----- nvinfo : EIATTR_MAXREG_COUNT
	.align		4
        /*005c*/ 	.byte	0x03, 0x1b
        /*005e*/ 	.short	0x00ff


	//----- nvinfo : EIATTR_MERCURY_ISA_VERSION
	.align		4
        /*0060*/ 	.byte	0x03, 0x5f
        /*0062*/ 	.short	0x0101


	//----- nvinfo : EIATTR_VRC_CTA_INIT_COUNT
	.align		4
        /*0064*/ 	.byte	0x02, 0x4a
	.zero		1
	.zero		1


	//----- nvinfo : EIATTR_EXIT_INSTR_OFFSETS
	.align		4
        /*0068*/ 	.byte	0x04, 0x1c
        /*006a*/ 	.short	(.L_45 - .L_44)


	//   ....[0]....
.L_44:
        /*006c*/ 	.word	0x000000c0


	//   ....[1]....
        /*0070*/ 	.word	0x00000190


	//----- nvinfo : EIATTR_CBANK_PARAM_SIZE
	.align		4
.L_45:
        /*0074*/ 	.byte	0x03, 0x19
        /*0076*/ 	.short	0x0020


	//----- nvinfo : EIATTR_PARAM_CBANK
	.align		4
        /*0078*/ 	.byte	0x04, 0x0a
        /*007a*/ 	.short	(.L_47 - .L_46)
	.align		4
.L_46:
        /*007c*/ 	.word	index@(.nv.constant0._Z10matrix_addPfS_S_ii)
        /*0080*/ 	.short	0x0380
        /*0082*/ 	.short	0x0020


	//----- nvinfo : EIATTR_SW_WAR
	.align		4
.L_47:
        /*0084*/ 	.byte	0x04, 0x36
        /*0086*/ 	.short	(.L_49 - .L_48)
.L_48:
        /*0088*/ 	.word	0x00000008
.L_49:


//--------------------- .nv.callgraph             --------------------------
	.section	.nv.callgraph,"",@"SHT_CUDA_CALLGRAPH"
	.align	4
	.sectionentsize	8
	.align		4
        /*0000*/ 	.word	0x00000000
	.align		4
        /*0004*/ 	.word	0xffffffff
	.align		4
        /*0008*/ 	.word	0x00000000
	.align		4
        /*000c*/ 	.word	0xfffffffe
	.align		4
        /*0010*/ 	.word	0x00000000
	.align		4
        /*0014*/ 	.word	0xfffffffd
	.align		4
        /*0018*/ 	.word	0x00000000
	.align		4
        /*001c*/ 	.word	0xfffffffc


//--------------------- .text._Z15matrix_multiplyPfS_S_iii --------------------------
	.section	.text._Z15matrix_multiplyPfS_S_iii,"ax",@progbits
	.align	128
        .global         _Z15matrix_multiplyPfS_S_iii
        .type           _Z15matrix_multiplyPfS_S_iii,@function
        .size           _Z15matrix_multiplyPfS_S_iii,(.L_x_6 - _Z15matrix_multiplyPfS_S_iii)
        .other          _Z15matrix_multiplyPfS_S_iii,@"STO_CUDA_ENTRY STV_DEFAULT"
_Z15matrix_multiplyPfS_S_iii:
.text._Z15matrix_multiplyPfS_S_iii:
[----:B------:R-:W-:Y:S01]  /*0000*/  LDC R1, c[0x0][0x37c] ;  /* 0x0000df00ff017b82 */ /* 0x000fe20000000800 */
[----:B------:R-:W0:Y:S07]  /*0010*/  S2R R5, SR_TID.X ;  /* 0x0000000000057919 */ /* 0x000e2e0000002100 */
[----:B------:R-:W1:Y:S01]  /*0020*/  LDC R16, c[0x0][0x364] ;  /* 0x0000d900ff107b82 */ /* 0x000e620000000800 */
[----:B------:R-:W2:Y:S01]  /*0030*/  LDCU UR6, c[0x0][0x398] ;  /* 0x00007300ff0677ac */ /* 0x000ea20008000800 */
[----:B------:R-:W1:Y:S06]  /*0040*/  S2R R3, SR_TID.Y ;  /* 0x0000000000037919 */ /* 0x000e6c0000002200 */
[----:B------:R-:W0:Y:S08]  /*0050*/  S2UR UR5, SR_CTAID.X ;  /* 0x00000000000579c3 */ /* 0x000e300000002500 */
[----:B------:R-:W0:Y:S08]  /*0060*/  LDC R0, c[0x0][0x360] ;  /* 0x0000d800ff007b82 */ /* 0x000e300000000800 */
[----:B------:R-:W1:Y:S08]  /*0070*/  S2UR UR4, SR_CTAID.Y ;  /* 0x00000000000479c3 */ /* 0x000e700000002600 */
[----:B------:R-:W3:Y:S01]  /*0080*/  LDC R17, c[0x0][0x3a0] ;  /* 0x0000e800ff117b82 */ /* 0x000ee20000000800 */
[----:B0-----:R-:W-:-:S02]  /*0090*/  IMAD R0, R0, UR5, R5 ;  /* 0x0000000500007c24 */ /* 0x001fc4000f8e0205 */
[----:B-1----:R-:W-:-:S03]  /*00a0*/  IMAD R16, R16, UR4, R3 ;  /* 0x0000000410107c24 */ /* 0x002fc6000f8e0203 */
[----:B---3--:R-:W-:-:S04]  /*00b0*/  ISETP.GE.AND P0, PT, R0, R17, PT ;  /* 0x000000110000720c */ /* 0x008fc80003f06270 */
[----:B--2---:R-:W-:-:S13]  /*00c0*/  ISETP.GE.OR P0, PT, R16, UR6, P0 ;  /* 0x0000000610007c0c */ /* 0x004fda0008706670 */
[----:B------:R-:W-:Y:S05]  /*00d0*/  @P0 EXIT ;  /* 0x000000000000094d */ /* 0x000fea0003800000 */
[----:B------:R-:W0:Y:S01]  /*00e0*/  LDC R19, c[0x0][0x39c] ;  /* 0x0000e700ff137b82 */ /* 0x000e220000000800 */
[----:B------:R-:W1:Y:S01]  /*00f0*/  LDCU.64 UR4, c[0x0][0x358] ;  /* 0x00006b00ff0477ac */ /* 0x000e620008000a00 */
[----:B------:R-:W-:Y:S01]  /*0100*/  HFMA2 R24, -RZ, RZ, 0, 0 ;  /* 0x00000000ff187431 */ /* 0x000fe200000001ff */
[----:B0-----:R-:W-:-:S13]  /*0110*/  ISETP.GE.AND P0, PT, R19, 0x1, PT ;  /* 0x000000011300780c */ /* 0x001fda0003f06270 */
[----:B-1----:R-:W-:Y:S05]  /*0120*/  @!P0 BRA `(.L_x_0) ;  /* 0x0000000400e08947 */ /* 0x002fea0003800000 */
[C---:B------:R-:W-:Y:S01]  /*0130*/  ISETP.GE.U32.AND P1, PT, R19.reuse, 0x8, PT ;  /* 0x000000081300780c */ /* 0x040fe20003f26070 */
[----:B------:R-:W-:Y:S01]  /*0140*/  IMAD R20, R16, R19, RZ ;  /* 0x0000001310147224 */ /* 0x000fe200078e02ff */
[----:B------:R-:W-:Y:S02]  /*0150*/  LOP3.LUT R27, R19, 0x7, RZ, 0xc0, !PT ;  /* 0x00000007131b7812 */ /* 0x000fe400078ec0ff */
[----:B------:R-:W-:Y:S02]  /*0160*/  MOV R24, RZ ;  /* 0x000000ff00187202 */ /* 0x000fe40000000f00 */
[----:B------:R-:W-:Y:S02]  /*0170*/  ISETP.NE.AND P0, PT, R27, RZ, PT ;  /* 0x000000ff1b00720c */ /* 0x000fe40003f05270 */
[----:B------:R-:W-:-:S05]  /*0180*/  MOV R21, RZ ;  /* 0x000000ff00157202 */ /* 0x000fca0000000f00 */
[----:B------:R-:W-:Y:S06]  /*0190*/  @!P1 BRA `(.L_x_1) ;  /* 0x0000000000c49947 */ /* 0x000fec0003800000 */
[----:B------:R-:W0:Y:S01]  /*01a0*/  LDC.64 R2, c[0x0][0x380] ;  /* 0x0000e000ff027b82 */ /* 0x000e220000000a00 */
[----:B------:R-:W-:Y:S02]  /*01b0*/  LOP3.LUT R21, R19, 0x7ffffff8, RZ, 0xc0, !PT ;  /* 0x7ffffff813157812 */ /* 0x000fe400078ec0ff */
[----:B------:R-:W-:Y:S02]  /*01c0*/  MOV R24, RZ ;  /* 0x000000ff00187202 */ /* 0x000fe40000000f00 */
[----:B------:R-:W-:Y:S02]  /*01d0*/  MOV R18, R0 ;  /* 0x0000000000127202 */ /* 0x000fe40000000f00 */
[----:B------:R-:W-:Y:S01]  /*01e0*/  IADD3 R22, PT, PT, -R21, RZ, RZ ;  /* 0x000000ff15167210 */ /* 0x000fe20007ffe1ff */
[----:B0-----:R-:W-:-:S03]  /*01f0*/  IMAD.WIDE.U32 R2, R20, 0x4, R2 ;  /* 0x0000000414027825 */ /* 0x001fc600078e0002 */
[----:B------:R-:W-:-:S04]  /*0200*/  IADD3 R4, P1, PT, R2, 0x10, RZ ;  /* 0x0000001002047810 */ /* 0x000fc80007f3e0ff */
[----:B------:R-:W-:-:S09]  /*0210*/  IADD3.X R5, PT, PT, RZ, R3, RZ, P1, !PT ;  /* 0x00000003ff057210 */ /* 0x000fd20000ffe4ff */
.L_x_2:
[----:B------:R-:W0:Y:S01]  /*0220*/  LDC.64 R14, c[0x0][0x388] ;  /* 0x0000e200ff0e7b82 */ /* 0x000e220000000a00 */
[----:B------:R-:W-:Y:S02]  /*0230*/  MOV R2, R4 ;  /* 0x0000000400027202 */ /* 0x000fe40000000f00 */
[----:B------:R-:W-:-:S05]  /*0240*/  MOV R3, R5 ;  /* 0x0000000500037202 */ /* 0x000fca0000000f00 */
[----:B------:R-:W2:Y:S04]  /*0250*/  LDG.E R25, desc[UR4][R2.64+-0x10] ;  /* 0xfffff00402197981 */ /* 0x000ea8000c1e1900 */
[----:B------:R-:W3:Y:S04]  /*0260*/  LDG.E R23, desc[UR4][R2.64+-0xc] ;  /* 0xfffff40402177981 */ /* 0x000ee8000c1e1900 */
[----:B------:R-:W4:Y:S04]  /*0270*/  LDG.E R29, desc[UR4][R2.64+-0x8] ;  /* 0xfffff804021d7981 */ /* 0x000f28000c1e1900 */
[----:B------:R-:W5:Y:S01]  /*0280*/  LDG.E R28, desc[UR4][R2.64+-0x4] ;  /* 0xfffffc04021c7981 */ /* 0x000f62000c1e1900 */
[----:B0-----:R-:W-:-:S05]  /*0290*/  IMAD.WIDE R14, R18, 0x4, R14 ;  /* 0x00000004120e7825 */ /* 0x001fca00078e020e */
[----:B------:R0:W2:Y:S01]  /*02a0*/  LDG.E R26, desc[UR4][R14.64] ;  /* 0x000000040e1a7981 */ /* 0x0000a2000c1e1900 */
[----:B------:R-:W-:-:S04]  /*02b0*/  IMAD.WIDE R12, R17, 0x4, R14 ;  /* 0x00000004110c7825 */ /* 0x000fc800078e020e */
[C---:B------:R-:W-:Y:S02]  /*02c0*/  IMAD.WIDE R4, R17.reuse, 0x4, R12 ;  /* 0x0000000411047825 */ /* 0x040fe400078e020c */
[----:B------:R-:W3:Y:S02]  /*02d0*/  LDG.E R12, desc[UR4][R12.64] ;  /* 0x000000040c0c7981 */ /* 0x000ee4000c1e1900 */
[C---:B------:R-:W-:Y:S02]  /*02e0*/  IMAD.WIDE R8, R17.reuse, 0x4, R4 ;  /* 0x0000000411087825 */ /* 0x040fe400078e0204 */
[----:B------:R-:W4:Y:S02]  /*02f0*/  LDG.E R4, desc[UR4][R4.64] ;  /* 0x0000000404047981 */ /* 0x000f24000c1e1900 */
[C---:B------:R-:W-:Y:S02]  /*0300*/  IMAD.WIDE R6, R17.reuse, 0x4, R8 ;  /* 0x0000000411067825 */ /* 0x040fe400078e0208 */
[----:B------:R-:W5:Y:S02]  /*0310*/  LDG.E R8, desc[UR4][R8.64] ;  /* 0x0000000408087981 */ /* 0x000f64000c1e1900 */
[----:B------:R-:W-:-:S02]  /*0320*/  IMAD.WIDE R10, R17, 0x4, R6 ;  /* 0x00000004110a7825 */ /* 0x000fc400078e0206 */
[----:B------:R-:W5:Y:S04]  /*0330*/  LDG.E R5, desc[UR4][R2.64] ;  /* 0x0000000402057981 */ /* 0x000f68000c1e1900 */
[----:B------:R-:W5:Y:S01]  /*0340*/  LDG.E R6, desc[UR4][R6.64] ;  /* 0x0000000406067981 */ /* 0x000f62000c1e1900 */
[----:B0-----:R-:W-:-:S03]  /*0350*/  IMAD.WIDE R14, R17, 0x4, R10 ;  /* 0x00000004110e7825 */ /* 0x001fc600078e020a */
[----:B------:R-:W5:Y:S04]  /*0360*/  LDG.E R10, desc[UR4][R10.64] ;  /* 0x000000040a0a7981 */ /* 0x000f68000c1e1900 */
[----:B------:R-:W5:Y:S04]  /*0370*/  LDG.E R13, desc[UR4][R14.64] ;  /* 0x000000040e0d7981 */ /* 0x000f68000c1e1900 */
[----:B------:R-:W5:Y:S04]  /*0380*/  LDG.E R7, desc[UR4][R2.64+0x4] ;  /* 0x0000040402077981 */ /* 0x000f68000c1e1900 */
[----:B------:R-:W5:Y:S01]  /*0390*/  LDG.E R9, desc[UR4][R2.64+0xc] ;  /* 0x00000c0402097981 */ /* 0x000f62000c1e1900 */
[----:B--2---:R-:W-:Y:S01]  /*03a0*/  FFMA R26, R25, R26, R24 ;  /* 0x0000001a191a7223 */ /* 0x004fe20000000018 */
[----:B------:R-:W-:-:S02]  /*03b0*/  IMAD.WIDE R24, R17, 0x4, R14 ;  /* 0x0000000411187825 */ /* 0x000fc400078e020e */
[----:B------:R-:W2:Y:S04]  /*03c0*/  LDG.E R14, desc[UR4][R2.64+0x8] ;  /* 0x00000804020e7981 */ /* 0x000ea8000c1e1900 */
[----:B------:R-:W2:Y:S01]  /*03d0*/  LDG.E R24, desc[UR4][R24.64] ;  /* 0x0000000418187981 */ /* 0x000ea2000c1e1900 */
[----:B---3--:R-:W-:Y:S01]  /*03e0*/  FFMA R12, R23, R12, R26 ;  /* 0x0000000c170c7223 */ /* 0x008fe2000000001a */
[----:B------:R-:W-:-:S03]  /*03f0*/  IADD3 R22, PT, PT, R22, 0x8, RZ ;  /* 0x0000000816167810 */ /* 0x000fc60007ffe0ff */
[----:B----4-:R-:W-:Y:S01]  /*0400*/  FFMA R29, R29, R4, R12 ;  /* 0x000000041d1d7223 */ /* 0x010fe2000000000c */
[----:B------:R-:W-:-:S03]  /*0410*/  ISETP.NE.AND P1, PT, R22, RZ, PT ;  /* 0x000000ff1600720c */ /* 0x000fc60003f25270 */
[----:B-----5:R-:W-:Y:S01]  /*0420*/  FFMA R8, R28, R8, R29 ;  /* 0x000000081c087223 */ /* 0x020fe2000000001d */
[----:B------:R-:W-:-:S03]  /*0430*/  IADD3 R4, P2, PT, R2, 0x20, RZ ;  /* 0x0000002002047810 */ /* 0x000fc60007f5e0ff */
[----:B------:R-:W-:Y:S01]  /*0440*/  FFMA R6, R5, R6, R8 ;  /* 0x0000000605067223 */ /* 0x000fe20000000008 */
[----:B------:R-:W-:Y:S02]  /*0450*/  IADD3.X R5, PT, PT, RZ, R3, RZ, P2, !PT ;  /* 0x00000003ff057210 */ /* 0x000fe400017fe4ff */
[----:B------:R-:W-:Y:S01]  /*0460*/  LEA R18, R17, R18, 0x3 ;  /* 0x0000001211127211 */ /* 0x000fe200078e18ff */
[----:B------:R-:W-:-:S04]  /*0470*/  FFMA R7, R7, R10, R6 ;  /* 0x0000000a07077223 */ /* 0x000fc80000000006 */
[----:B--2---:R-:W-:-:S04]  /*0480*/  FFMA R14, R14, R13, R7 ;  /* 0x0000000d0e0e7223 */ /* 0x004fc80000000007 */
[----:B------:R-:W-:Y:S01]  /*0490*/  FFMA R24, R9, R24, R14 ;  /* 0x0000001809187223 */ /* 0x000fe2000000000e */
[----:B------:R-:W-:Y:S06]  /*04a0*/  @P1 BRA `(.L_x_2) ;  /* 0xfffffffc005c1947 */ /* 0x000fec000383ffff */
.L_x_1:
[----:B------:R-:W-:Y:S05]  /*04b0*/  @!P0 BRA `(.L_x_0) ;  /* 0x0000000000fc8947 */ /* 0x000fea0003800000 */
[----:B------:R-:W-:Y:S02]  /*04c0*/  ISETP.GE.U32.AND P1, PT, R27, 0x4, PT ;  /* 0x000000041b00780c */ /* 0x000fe40003f26070 */
[----:B------:R-:W-:-:S04]  /*04d0*/  LOP3.LUT R14, R19, 0x3, RZ, 0xc0, !PT ;  /* 0x00000003130e7812 */ /* 0x000fc800078ec0ff */
[----:B------:R-:W-:-:S07]  /*04e0*/  ISETP.NE.AND P0, PT, R14, RZ, PT ;  /* 0x000000ff0e00720c */ /* 0x000fce0003f05270 */
[----:B------:R-:W-:Y:S06]  /*04f0*/  @!P1 BRA `(.L_x_3) ;  /* 0x00000000006c9947 */ /* 0x000fec0003800000 */
[----:B------:R-:W0:Y:S01]  /*0500*/  LDC.64 R4, c[0x0][0x388] ;  /* 0x0000e200ff047b82 */ /* 0x000e220000000a00 */
[----:B------:R-:W1:Y:S01]  /*0510*/  LDCU.64 UR6, c[0x0][0x380] ;  /* 0x00007000ff0677ac */ /* 0x000e620008000a00 */
[----:B------:R-:W-:Y:S01]  /*0520*/  IMAD R7, R21, R17, R0 ;  /* 0x0000001115077224 */ /* 0x000fe200078e0200 */
[CC--:B------:R-:W-:Y:S02]  /*0530*/  IADD3 R3, PT, PT, R20.reuse, R21.reuse, RZ ;  /* 0x0000001514037210 */ /* 0x0c0fe40007ffe0ff */
[----:B------:R-:W-:-:S03]  /*0540*/  IADD3 R8, P1, PT, R20, R21, RZ ;  /* 0x0000001514087210 */ /* 0x000fc60007f3e0ff */
[----:B------:R-:W2:Y:S01]  /*0550*/  LDC.64 R12, c[0x0][0x380] ;  /* 0x0000e000ff0c7b82 */ /* 0x000ea20000000a00 */
[----:B0-----:R-:W-:-:S04]  /*0560*/  IMAD.WIDE R4, R7, 0x4, R4 ;  /* 0x0000000407047825 */ /* 0x001fc800078e0204 */
[----:B------:R-:W-:Y:S02]  /*0570*/  IMAD.WIDE R6, R17, 0x4, R4 ;  /* 0x0000000411067825 */ /* 0x000fe400078e0204 */
[----:B------:R-:W3:Y:S02]  /*0580*/  LDG.E R4, desc[UR4][R4.64] ;  /* 0x0000000404047981 */ /* 0x000ee4000c1e1900 */
[----:B--2---:R-:W-:Y:S01]  /*0590*/  IMAD.WIDE.U32 R12, R3, 0x4, R12 ;  /* 0x00000004030c7825 */ /* 0x004fe200078e000c */
[----:B------:R-:W-:Y:S02]  /*05a0*/  IADD3.X R3, PT, PT, RZ, RZ, RZ, P1, !PT ;  /* 0x000000ffff037210 */ /* 0x000fe40000ffe4ff */
[----:B-1----:R-:W-:-:S03]  /*05b0*/  LEA R2, P1, R8, UR6, 0x2 ;  /* 0x0000000608027c11 */ /* 0x002fc6000f8210ff */
[----:B------:R-:W3:Y:S01]  /*05c0*/  LDG.E R13, desc[UR4][R12.64] ;  /* 0x000000040c0d7981 */ /* 0x000ee2000c1e1900 */
[----:B------:R-:W-:Y:S01]  /*05d0*/  LEA.HI.X R3, R8, UR7, R3, 0x2, P1 ;  /* 0x0000000708037c11 */ /* 0x000fe200088f1403 */
[C---:B------:R-:W-:Y:S02]  /*05e0*/  IMAD.WIDE R8, R17.reuse, 0x4, R6 ;  /* 0x0000000411087825 */ /* 0x040fe400078e0206 */
[----:B------:R-:W2:Y:S04]  /*05f0*/  LDG.E R6, desc[UR4][R6.64] ;  /* 0x0000000406067981 */ /* 0x000ea8000c1e1900 */
[----:B------:R-:W2:Y:S01]  /*0600*/  LDG.E R15, desc[UR4][R2.64+0x4] ;  /* 0x00000404020f7981 */ /* 0x000ea2000c1e1900 */
[----:B------:R-:W-:-:S03]  /*0610*/  IMAD.WIDE R10, R17, 0x4, R8 ;  /* 0x00000004110a7825 */ /* 0x000fc600078e0208 */
[----:B------:R-:W4:Y:S04]  /*0620*/  LDG.E R22, desc[UR4][R8.64] ;  /* 0x0000000408167981 */ /* 0x000f28000c1e1900 */
[----:B------:R-:W4:Y:S04]  /*0630*/  LDG.E R18, desc[UR4][R2.64+0x8] ;  /* 0x0000080402127981 */ /* 0x000f28000c1e1900 */
[----:B------:R-:W5:Y:S04]  /*0640*/  LDG.E R26, desc[UR4][R2.64+0xc] ;  /* 0x00000c04021a7981 */ /* 0x000f68000c1e1900 */
[----:B------:R-:W5:Y:S01]  /*0650*/  LDG.E R10, desc[UR4][R10.64] ;  /* 0x000000040a0a7981 */ /* 0x000f62000c1e1900 */
[----:B------:R-:W-:Y:S01]  /*0660*/  IADD3 R21, PT, PT, R21, 0x4, RZ ;  /* 0x0000000415157810 */ /* 0x000fe20007ffe0ff */
[----:B---3--:R-:W-:-:S04]  /*0670*/  FFMA R24, R13, R4, R24 ;  /* 0x000000040d187223 */ /* 0x008fc80000000018 */
[----:B--2---:R-:W-:-:S04]  /*0680*/  FFMA R15, R15, R6, R24 ;  /* 0x000000060f0f7223 */ /* 0x004fc80000000018 */
[----:B----4-:R-:W-:-:S04]  /*0690*/  FFMA R15, R18, R22, R15 ;  /* 0x00000016120f7223 */ /* 0x010fc8000000000f */
[----:B-----5:R-:W-:-:S07]  /*06a0*/  FFMA R24, R26, R10, R15 ;  /* 0x0000000a1a187223 */ /* 0x020fce000000000f */
.L_x_3:
[----:B------:R-:W-:Y:S05]  /*06b0*/  @!P0 BRA `(.L_x_0) ;  /* 0x00000000007c8947 */ /* 0x000fea0003800000 */
[----:B------:R-:W-:Y:S01]  /*06c0*/  ISETP.NE.AND P1, PT, R14, 0x1, PT ;  /* 0x000000010e00780c */ /* 0x000fe20003f25270 */
[----:B------:R-:W0:Y:S01]  /*06d0*/  LDC.64 R10, c[0x0][0x380] ;  /* 0x0000e000ff0a7b82 */ /* 0x000e220000000a00 */
[----:B------:R-:W-:-:S04]  /*06e0*/  LOP3.LUT R19, R19, 0x1, RZ, 0xc0, !PT ;  /* 0x0000000113137812 */ /* 0x000fc800078ec0ff */
[----:B------:R-:W-:-:S03]  /*06f0*/  ISETP.NE.U32.AND P0, PT, R19, 0x1, PT ;  /* 0x000000011300780c */ /* 0x000fc60003f05070 */
[----:B------:R-:W1:Y:S04]  /*0700*/  LDC.64 R8, c[0x0][0x388] ;  /* 0x0000e200ff087b82 */ /* 0x000e680000000a00 */
[CC--:B------:R-:W-:Y:S02]  /*0710*/  @P1 IADD3 R13, PT, PT, R20.reuse, R21.reuse, RZ ;  /* 0x00000015140d1210 */ /* 0x0c0fe40007ffe0ff */
[----:B------:R-:W-:Y:S02]  /*0720*/  @P1 IADD3 R12, P2, PT, R20, R21, RZ ;  /* 0x00000015140c1210 */ /* 0x000fe40007f5e0ff */
[----:B------:R-:W2:Y:S02]  /*0730*/  @P1 LDC.64 R2, c[0x0][0x380] ;  /* 0x0000e000ff021b82 */ /* 0x000ea40000000a00 */
[----:B------:R-:W-:-:S06]  /*0740*/  @P1 IADD3.X R14, PT, PT, RZ, RZ, RZ, P2, !PT ;  /* 0x000000ffff0e1210 */ /* 0x000fcc00017fe4ff */
[----:B------:R-:W3:Y:S01]  /*0750*/  LDC.64 R4, c[0x0][0x380] ;  /* 0x0000e000ff047b82 */ /* 0x000ee20000000a00 */
[----:B0-----:R-:W-:-:S04]  /*0760*/  @P1 IMAD.WIDE.U32 R10, R13, 0x4, R10 ;  /* 0x000000040d0a1825 */ /* 0x001fc800078e000a */
[C---:B------:R-:W-:Y:S01]  /*0770*/  @P1 IMAD R13, R21.reuse, R17, R0 ;  /* 0x00000011150d1224 */ /* 0x040fe200078e0200 */
[----:B------:R-:W-:Y:S01]  /*0780*/  @P1 IADD3 R21, PT, PT, R21, 0x2, RZ ;  /* 0x0000000215151810 */ /* 0x000fe20007ffe0ff */
[----:B------:R-:W4:Y:S01]  /*0790*/  @P1 LDG.E R11, desc[UR4][R10.64] ;  /* 0x000000040a0b1981 */ /* 0x000f22000c1e1900 */
[----:B------:R-:W0:Y:S01]  /*07a0*/  LDC.64 R6, c[0x0][0x388] ;  /* 0x0000e200ff067b82 */ /* 0x000e220000000a00 */
[----:B-1----:R-:W-:Y:S01]  /*07b0*/  @P1 IMAD.WIDE R8, R13, 0x4, R8 ;  /* 0x000000040d081825 */ /* 0x002fe200078e0208 */
[----:B------:R-:W-:Y:S02]  /*07c0*/  @!P0 IADD3 R15, PT, PT, R20, R21, RZ ;  /* 0x00000015140f8210 */ /* 0x000fe40007ffe0ff */
[----:B--2---:R-:W-:Y:S01]  /*07d0*/  @P1 LEA R2, P2, R12, R2, 0x2 ;  /* 0x000000020c021211 */ /* 0x004fe200078410ff */
[----:B------:R-:W-:-:S03]  /*07e0*/  @!P0 IMAD R21, R21, R17, R0 ;  /* 0x0000001115158224 */ /* 0x000fc600078e0200 */
[----:B------:R-:W-:Y:S01]  /*07f0*/  @P1 LEA.HI.X R3, R12, R3, R14, 0x2, P2 ;  /* 0x000000030c031211 */ /* 0x000fe200010f140e */
[----:B------:R-:W-:Y:S01]  /*0800*/  @P1 IMAD.WIDE R12, R17, 0x4, R8 ;  /* 0x00000004110c1825 */ /* 0x000fe200078e0208 */
[----:B------:R-:W4:Y:S03]  /*0810*/  @P1 LDG.E R14, desc[UR4][R8.64] ;  /* 0x00000004080e1981 */ /* 0x000f26000c1e1900 */
[----:B---3--:R-:W-:Y:S01]  /*0820*/  @!P0 IMAD.WIDE.U32 R4, R15, 0x4, R4 ;  /* 0x000000040f048825 */ /* 0x008fe200078e0004 */
[----:B------:R-:W2:Y:S04]  /*0830*/  @P1 LDG.E R2, desc[UR4][R2.64+0x4] ;  /* 0x0000040402021981 */ /* 0x000ea8000c1e1900 */
[----:B------:R-:W2:Y:S01]  /*0840*/  @P1 LDG.E R12, desc[UR4][R12.64] ;  /* 0x000000040c0c1981 */ /* 0x000ea2000c1e1900 */
[----:B0-----:R-:W-:-:S03]  /*0850*/  @!P0 IMAD.WIDE R6, R21, 0x4, R6 ;  /* 0x0000000415068825 */ /* 0x001fc600078e0206 */
[----:B------:R-:W3:Y:S04]  /*0860*/  @!P0 LDG.E R5, desc[UR4][R4.64] ;  /* 0x0000000404058981 */ /* 0x000ee8000c1e1900 */
[----:B------:R-:W3:Y:S01]  /*0870*/  @!P0 LDG.E R6, desc[UR4][R6.64] ;  /* 0x0000000406068981 */ /* 0x000ee2000c1e1900 */
[----:B----4-:R-:W-:-:S04]  /*0880*/  @P1 FFMA R11, R11, R14, R24 ;  /* 0x0000000e0b0b1223 */ /* 0x010fc80000000018 */
[----:B--2---:R-:W-:-:S04]  /*0890*/  @P1 FFMA R24, R2, R12, R11 ;  /* 0x0000000c02181223 */ /* 0x004fc8000000000b */
[----:B---3--:R-:W-:-:S07]  /*08a0*/  @!P0 FFMA R24, R5, R6, R24 ;  /* 0x0000000605188223 */ /* 0x008fce0000000018 */
.L_x_0:
[----:B------:R-:W0:Y:S01]  /*08b0*/  LDC.64 R2, c[0x0][0x390] ;  /* 0x0000e400ff027b82 */ /* 0x000e220000000a00 */
[----:B------:R-:W-:-:S04]  /*08c0*/  IMAD R17, R16, R17, R0 ;  /* 0x0000001110117224 */ /* 0x000fc800078e0200 */
[----:B0-----:R-:W-:-:S05]  /*08d0*/  IMAD.WIDE R2, R17, 0x4, R2 ;  /* 0x0000000411027825 */ /* 0x001fca00078e0202 */
[----:B------:R-:W-:Y:S01]  /*08e0*/  STG.E desc[UR4][R2.64], R24 ;  /* 0x0000001802007986 */ /* 0x000fe2000c101904 */
[----:B------:R-:W-:Y:S05]  /*08f0*/  EXIT ;  /* 0x000000000000794d */ /* 0x000fea0003800000 */
.L_x_4:
[----:B------:R-:W-:-:S00]  /*0900*/  BRA `(.L_x_4) ;  /* 0xfffffffc00fc7947 */ /* 0x000fc0000383ffff */
[----:B------:R-:W-:-:S00]  /*0910*/  NOP ;  /* 0x0000000000007918 */ /* 0x000fc00000000000 */
        /* <DEDUP_REMOVED lines=14> */
.L_x_6:


//--------------------- .text._Z10matrix_addPfS_S_ii --------------------------
	.section	.text._Z10matrix_addPfS_S_ii,"ax",@progbits
	.align	128
        .global         _Z10matrix_addPfS_S_ii
        .type           _Z10matrix_addPfS_S_ii,@function
        .size           _Z10matrix_addPfS_S_ii,(.L_x_7 - _Z10matrix_addPfS_S_ii)
        .other          _Z10matrix_addPfS_S_ii,@"STO_CUDA_ENTRY STV_DEFAULT"
_Z10matrix_addPfS_S_ii:
.text._Z10matrix_addPfS_S_ii:
[----:B------:R-:W-:Y:S01]  /*0000*/  LDC R1, c[0x0][0x37c] ;  /* 0x0000df00ff017b82 */ /* 0x000fe20000000800 */
[----:B------:R-:W0:Y:S07]  /*0010*/  S2R R2, SR_TID.X ;  /* 0x0000000000027919 */ /* 0x000e2e0000002100 */
[----:B------:R-:W1:Y:S01]  /*0020*/  LDC R0, c[0x0][0x364] ;  /* 0x0000d900ff007b82 */ /* 0x000e620000000800 */
[----:B------:R-:W2:Y:S01]  /*0030*/  LDCU.64 UR6, c[0x0][0x398] ;  /* 0x00007300ff0677ac */ /* 0x000ea20008000a00 */
[----:B------:R-:W1:Y:S06]  /*0040*/  S2R R3, SR_TID.Y ;  /* 0x0000000000037919 */ /* 0x000e6c0000002200 */
[----:B------:R-:W0:Y:S08]  /*0050*/  S2UR UR5, SR_CTAID.X ;  /* 0x00000000000579c3 */ /* 0x000e300000002500 */
[----:B------:R-:W0:Y:S08]  /*0060*/  LDC R7, c[0x0][0x360] ;  /* 0x0000d800ff077b82 */ /* 0x000e300000000800 */
[----:B------:R-:W1:Y:S01]  /*0070*/  S2UR UR4, SR_CTAID.Y ;  /* 0x00000000000479c3 */ /* 0x000e620000002600 */
[----:B0-----:R-:W-:-:S05]  /*0080*/  IMAD R7, R7, UR5, R2 ;  /* 0x0000000507077c24 */ /* 0x001fca000f8e0202 */
[----:B--2---:R-:W-:Y:S01]  /*0090*/  ISETP.GE.AND P0, PT, R7, UR7, PT ;  /* 0x0000000707007c0c */ /* 0x004fe2000bf06270 */
[----:B-1----:R-:W-:-:S05]  /*00a0*/  IMAD R0, R0, UR4, R3 ;  /* 0x0000000400007c24 */ /* 0x002fca000f8e0203 */
[----:B------:R-:W-:-:S13]  /*00b0*/  ISETP.GE.OR P0, PT, R0, UR6, P0 ;  /* 0x0000000600007c0c */ /* 0x000fda0008706670 */
[----:B------:R-:W-:Y:S05]  /*00c0*/  @P0 EXIT ;  /* 0x000000000000094d */ /* 0x000fea0003800000 */
[----:B------:R-:W0:Y:S01]  /*00d0*/  LDC.64 R2, c[0x0][0x380] ;  /* 0x0000e000ff027b82 */ /* 0x000e220000000a00 */
[----:B------:R-:W1:Y:S01]  /*00e0*/  LDCU.64 UR4, c[0x0][0x358] ;  /* 0x00006b00ff0477ac */ /* 0x000e620008000a00 */
[----:B------:R-:W-:-:S06]  /*00f0*/  IMAD R9, R0, UR7, R7 ;  /* 0x0000000700097c24 */ /* 0x000fcc000f8e0207 */
[----:B------:R-:W2:Y:S08]  /*0100*/  LDC.64 R4, c[0x0][0x388] ;  /* 0x0000e200ff047b82 */ /* 0x000eb00000000a00 */
[----:B------:R-:W3:Y:S01]  /*0110*/  LDC.64 R6, c[0x0][0x390] ;  /* 0x0000e400ff067b82 */ /* 0x000ee20000000a00 */
[----:B0-----:R-:W-:-:S06]  /*0120*/  IMAD.WIDE R2, R9, 0x4, R2 ;  /* 0x0000000409027825 */ /* 0x001fcc00078e0202 */
[----:B-1----:R-:W4:Y:S01]  /*0130*/  LDG.E R2, desc[UR4][R2.64] ;  /* 0x0000000402027981 */ /* 0x002f22000c1e1900 */
[----:B--2---:R-:W-:-:S06]  /*0140*/  IMAD.WIDE R4, R9, 0x4, R4 ;  /* 0x0000000409047825 */ /* 0x004fcc00078e0204 */
[----:B------:R-:W4:Y:S01]  /*0150*/  LDG.E R5, desc[UR4][R4.64] ;  /* 0x0000000404057981 */ /* 0x000f22000c1e1900 */
[----:B---3--:R-:W-:-:S04]  /*0160*/  IMAD.WIDE R6, R9, 0x4, R6 ;  /* 0x0000000409067825 */ /* 0x008fc800078e0206 */
[----:B----4-:R-:W-:-:S05]  /*0170*/  FADD R9, R2, R5 ;  /* 0x0000000502097221 */ /* 0x010fca0000000000 */
[----:B------:R-:W-:Y:S01]  /*0180*/  STG.E desc[UR4][R6.64], R9 ;  /* 0x0000000906007986 */ /* 0x000fe2000c101904 */
[----:B------:R-:W-:Y:S05]  /*0190*/  EXIT ;  /* 0x000000000000794d */ /* 0x000fea0003800000 */
.L_x_5:
        /* <DEDUP_REMOVED lines=14> */
.L_x_7:


//--------------------- .nv.shared.reserved.0     --------------------------
	.section	.nv.shared.reserved.0,"aw",@nobits
	.weak		__nv_reservedSMEM_offset_0_alias
	.size		__nv_reservedSMEM_offset_0_alias, 0, 64
	.other		__nv_reservedSMEM_offset_0_alias,@"STO_CUDA_RESERVED_SHARED STV_DEFAULT"
__nv_reservedSMEM_offset_0_alias:
	.zero		0
	.zero		64


//--------------------- .nv.constant0._Z15matrix_multiplyPfS_S_iii --------------------------
	.section	.nv.constant0._Z15matrix_multiplyPfS_S_iii,"a",@progbits
	.sectionflags	@""
	.align	4
.nv.constant0._Z15matrix_multiplyPfS_S_iii:
	.zero		932


//--------------------- .nv.constant0._Z10matrix_addPfS_S_ii --------------------------
	.section	.nv.constant0._Z10matrix_addPfS_S_ii,"a",@progbits
	.sectionflags	@""
	.align	4
.nv.constant0._Z10matrix_addPfS_S_ii:
	.zero		928


//--------------------- SYMBOLS --------------------------

	.type		.nv.reservedSmem.offset0,@object
	.size		.nv.reservedSmem.offset0,0x4
